	.headerflags	@"EF_CUDA_TEXMODE_UNIFIED EF_CUDA_64BIT_ADDRESS EF_CUDA_ACCELERATORS EF_CUDA_SM90 EF_CUDA_VIRTUAL_SM(EF_CUDA_SM90)"
	.elftype	@"ET_EXEC"


//--------------------- .nv.info                  --------------------------
	.section	.nv.info,"",@"SHT_CUDA_INFO"
	.align	4


	//----- nvinfo : EIATTR_REGCOUNT
	.align		4
        /*0000*/ 	.byte	0x04, 0x2f
        /*0002*/ 	.short	(.L_2 - .L_1)
	.align		4
.L_1:
        /*0004*/ 	.word	index@(triton_poi_fused_add_mul_4)
        /*0008*/ 	.word	0x00000016


	//----- nvinfo : EIATTR_MIN_STACK_SIZE
	.align		4
.L_2:
        /*000c*/ 	.byte	0x04, 0x12
        /*000e*/ 	.short	(.L_4 - .L_3)
	.align		4
.L_3:
        /*0010*/ 	.word	index@(triton_poi_fused_add_mul_4)
        /*0014*/ 	.word	0x00000000


	//----- nvinfo : EIATTR_FRAME_SIZE
	.align		4
.L_4:
        /*0018*/ 	.byte	0x04, 0x11
        /*001a*/ 	.short	(.L_6 - .L_5)
	.align		4
.L_5:
        /*001c*/ 	.word	index@(triton_poi_fused_add_mul_4)
        /*0020*/ 	.word	0x00000000


	//----- nvinfo : EIATTR_MIN_STACK_SIZE
	.align		4
.L_6:
        /*0024*/ 	.byte	0x04, 0x12
        /*0026*/ 	.short	(.L_8 - .L_7)
	.align		4
.L_7:
        /*0028*/ 	.word	index@(triton_poi_fused_add_mul_4)
        /*002c*/ 	.word	0x00000000
.L_8:


//--------------------- .nv.info.triton_poi_fused_add_mul_4 --------------------------
	.section	.nv.info.triton_poi_fused_add_mul_4,"",@"SHT_CUDA_INFO"
	.sectionflags	@""
	.align	4


	//----- nvinfo : EIATTR_CUDA_API_VERSION
	.align		4
        /*0000*/ 	.byte	0x04, 0x37
        /*0002*/ 	.short	(.L_10 - .L_9)
.L_9:
        /*0004*/ 	.word	0x0000007c


	//----- nvinfo : EIATTR_KPARAM_INFO
	.align		4
.L_10:
        /*0008*/ 	.byte	0x04, 0x17
        /*000a*/ 	.short	(.L_12 - .L_11)
.L_11:
        /*000c*/ 	.word	0x00000000
        /*0010*/ 	.short	0x0007
        /*0012*/ 	.short	0x0038
        /*0014*/ 	.byte	0x00, 0xf0, 0x11, 0x00


	//----- nvinfo : EIATTR_KPARAM_INFO
	.align		4
.L_12:
        /*0018*/ 	.byte	0x04, 0x17
        /*001a*/ 	.short	(.L_14 - .L_13)
.L_13:
        /*001c*/ 	.word	0x00000000
        /*0020*/ 	.short	0x0006
        /*0022*/ 	.short	0x0030
        /*0024*/ 	.byte	0x00, 0xf4, 0x21, 0x00


	//----- nvinfo : EIATTR_KPARAM_INFO
	.align		4
.L_14:
        /*0028*/ 	.byte	0x04, 0x17
        /*002a*/ 	.short	(.L_16 - .L_15)
.L_15:
        /*002c*/ 	.word	0x00000000
        /*0030*/ 	.short	0x0005
        /*0032*/ 	.short	0x0028
        /*0034*/ 	.byte	0x00, 0xf4, 0x21, 0x00


	//----- nvinfo : EIATTR_KPARAM_INFO
	.align		4
.L_16:
        /*0038*/ 	.byte	0x04, 0x17
        /*003a*/ 	.short	(.L_18 - .L_17)
.L_17:
        /*003c*/ 	.word	0x00000000
        /*0040*/ 	.short	0x0004
        /*0042*/ 	.short	0x0020
        /*0044*/ 	.byte	0x00, 0xf4, 0x21, 0x00


	//----- nvinfo : EIATTR_KPARAM_INFO
	.align		4
.L_18:
        /*0048*/ 	.byte	0x04, 0x17
        /*004a*/ 	.short	(.L_20 - .L_19)
.L_19:
        /*004c*/ 	.word	0x00000000
        /*0050*/ 	.short	0x0003
        /*0052*/ 	.short	0x0018
        /*0054*/ 	.byte	0x00, 0xf4, 0x21, 0x00


	//----- nvinfo : EIATTR_KPARAM_INFO
	.align		4
.L_20:
        /*0058*/ 	.byte	0x04, 0x17
        /*005a*/ 	.short	(.L_22 - .L_21)
.L_21:
        /*005c*/ 	.word	0x00000000
        /*0060*/ 	.short	0x0002
        /*0062*/ 	.short	0x0010
        /*0064*/ 	.byte	0x00, 0xf4, 0x21, 0x00


	//----- nvinfo : EIATTR_KPARAM_INFO
	.align		4
.L_22:
        /*0068*/ 	.byte	0x04, 0x17
        /*006a*/ 	.short	(.L_24 - .L_23)
.L_23:
        /*006c*/ 	.word	0x00000000
        /*0070*/ 	.short	0x0001
        /*0072*/ 	.short	0x0008
        /*0074*/ 	.byte	0x00, 0xf4, 0x21, 0x00


	//----- nvinfo : EIATTR_KPARAM_INFO
	.align		4
.L_24:
        /*0078*/ 	.byte	0x04, 0x17
        /*007a*/ 	.short	(.L_26 - .L_25)
.L_25:
        /*007c*/ 	.word	0x00000000
        /*0080*/ 	.short	0x0000
        /*0082*/ 	.short	0x0000
        /*0084*/ 	.byte	0x00, 0xf4, 0x21, 0x00


	//----- nvinfo : EIATTR_SPARSE_MMA_MASK
	.align		4
.L_26:
        /*0088*/ 	.byte	0x03, 0x50
        /*008a*/ 	.short	0x0000


	//----- nvinfo : EIATTR_MAXREG_COUNT
	.align		4
        /*008c*/ 	.byte	0x03, 0x1b
        /*008e*/ 	.short	0x00ff


	//----- nvinfo : EIATTR_EXIT_INSTR_OFFSETS
	.align		4
        /*0090*/ 	.byte	0x04, 0x1c
        /*0092*/ 	.short	(.L_28 - .L_27)


	//   ....[0]....
.L_27:
        /*0094*/ 	.word	0x000005d0


	//   ....[1]....
        /*0098*/ 	.word	0x000005f0


	//----- nvinfo : EIATTR_REQNTID
	.align		4
.L_28:
        /*009c*/ 	.byte	0x04, 0x10
        /*009e*/ 	.short	(.L_30 - .L_29)
.L_29:
        /*00a0*/ 	.word	0x00000080
        /*00a4*/ 	.word	0x00000001
        /*00a8*/ 	.word	0x00000001


	//----- nvinfo : EIATTR_CRS_STACK_SIZE
	.align		4
.L_30:
        /*00ac*/ 	.byte	0x04, 0x1e
        /*00ae*/ 	.short	(.L_32 - .L_31)
.L_31:
        /*00b0*/ 	.word	0x00000000


	//----- nvinfo : EIATTR_CBANK_PARAM_SIZE
	.align		4
.L_32:
        /*00b4*/ 	.byte	0x03, 0x19
        /*00b6*/ 	.short	0x003c


	//----- nvinfo : EIATTR_PARAM_CBANK
	.align		4
        /*00b8*/ 	.byte	0x04, 0x0a
        /*00ba*/ 	.short	(.L_34 - .L_33)
	.align		4
.L_33:
        /*00bc*/ 	.word	index@(.nv.constant0.triton_poi_fused_add_mul_4)
        /*00c0*/ 	.short	0x0210
        /*00c2*/ 	.short	0x003c


	//----- nvinfo : EIATTR_SW_WAR
	.align		4
.L_34:
        /*00c4*/ 	.byte	0x04, 0x36
        /*00c6*/ 	.short	(.L_36 - .L_35)
.L_35:
        /*00c8*/ 	.word	0x00000008
.L_36:


//--------------------- .nv.callgraph             --------------------------
	.section	.nv.callgraph,"",@"SHT_CUDA_CALLGRAPH"
	.align	4
	.sectionentsize	8
	.align		4
        /*0000*/ 	.word	0x00000000
	.align		4
        /*0004*/ 	.word	0xffffffff
	.align		4
        /*0008*/ 	.word	0x00000000
	.align		4
        /*000c*/ 	.word	0xfffffffe
	.align		4
        /*0010*/ 	.word	0x00000000
	.align		4
        /*0014*/ 	.word	0xfffffffd
	.align		4
        /*0018*/ 	.word	0x00000000
	.align		4
        /*001c*/ 	.word	0xfffffffc


//--------------------- .nv.constant4             --------------------------
	.section	.nv.constant4,"a",@progbits
	.align	8
	.align		8
.nv.constant4:
        /*0000*/ 	.dword	_$_str


//--------------------- .text.triton_poi_fused_add_mul_4 --------------------------
	.section	.text.triton_poi_fused_add_mul_4,"ax",@progbits
	.align	128
        .global         triton_poi_fused_add_mul_4
        .type           triton_poi_fused_add_mul_4,@function
        .size           triton_poi_fused_add_mul_4,(.L_x_4 - triton_poi_fused_add_mul_4)
        .other          triton_poi_fused_add_mul_4,@"STO_CUDA_ENTRY STV_DEFAULT"
triton_poi_fused_add_mul_4:
.text.triton_poi_fused_add_mul_4:
[----:B------:R-:W0:Y:S01]  /*0000*/  LDC R1, c[0x0][0x28] ;  /* 0x00000a00ff017b82 */ /* 0x000e220000000800 */
[----:B------:R-:W1:Y:S07]  /*0010*/  S2R R2, SR_TID.X ;  /* 0x0000000000027919 */ /* 0x000e6e0000002100 */
[----:B------:R-:W2:Y:S01]  /*0020*/  LDC.64 R4, c[0x0][0x220] ;  /* 0x00008800ff047b82 */ /* 0x000ea20000000a00 */
[----:B------:R-:W-:Y:S01]  /*0030*/  ULDC.64 UR4, c[0x0][0x208] ;  /* 0x0000820000047ab9 */ /* 0x000fe20000000a00 */
[----:B------:R-:W3:Y:S06]  /*0040*/  S2R R3, SR_CTAID.X ;  /* 0x0000000000037919 */ /* 0x000eec0000002500 */
[----:B------:R-:W4:Y:S08]  /*0050*/  LDC.64 R16, c[0x0][0x230] ;  /* 0x00008c00ff107b82 */ /* 0x000f300000000a00 */
[----:B------:R-:W5:Y:S08]  /*0060*/  LDC.64 R18, c[0x0][0x238] ;  /* 0x00008e00ff127b82 */ /* 0x000f700000000a00 */
[----:B------:R-:W2:Y:S01]  /*0070*/  LDC.64 R12, c[0x0][0x218] ;  /* 0x00008600ff0c7b82 */ /* 0x000ea20000000a00 */
[----:B-1----:R-:W-:-:S02]  /*0080*/  LOP3.LUT R2, R2, 0x7f, RZ, 0xc0, !PT ;  /* 0x0000007f02027812 */ /* 0x002fc400078ec0ff */
[----:B---3--:R-:W-:Y:S02]  /*0090*/  SHF.R.S32.HI R0, RZ, 0x18, R3 ;  /* 0x00000018ff007819 */ /* 0x008fe40000011403 */
[----:B------:R-:W-:Y:S02]  /*00a0*/  LEA R2, R3, R2, 0x7 ;  /* 0x0000000203027211 */ /* 0x000fe400078e38ff */
[----:B------:R-:W-:Y:S02]  /*00b0*/  SGXT R3, R0, 0x1 ;  /* 0x000000010003781a */ /* 0x000fe40000000200 */
[----:B------:R-:W-:Y:S02]  /*00c0*/  ISETP.GE.AND P0, PT, R2, 0x100, PT ;  /* 0x000001000200780c */ /* 0x000fe40003f06270 */
[----:B------:R-:W-:-:S04]  /*00d0*/  LEA.HI R0, R3, R2, RZ, 0x4 ;  /* 0x0000000203007211 */ /* 0x000fc800078f20ff */
[----:B------:R-:W-:Y:S02]  /*00e0*/  SHF.R.S32.HI R6, RZ, 0x4, R0 ;  /* 0x00000004ff067819 */ /* 0x000fe40000011400 */
[----:B------:R-:W-:Y:S02]  /*00f0*/  LEA.HI R0, R3, R2, RZ, 0x2 ;  /* 0x0000000203007211 */ /* 0x000fe400078f10ff */
[----:B------:R-:W-:Y:S02]  /*0100*/  LEA.HI R7, R6, R6, RZ, 0x2 ;  /* 0x0000000606077211 */ /* 0x000fe400078f10ff */
[----:B------:R-:W-:Y:S02]  /*0110*/  SHF.R.S32.HI R9, RZ, 0x2, R0 ;  /* 0x00000002ff097819 */ /* 0x000fe40000011400 */
[----:B------:R-:W-:Y:S02]  /*0120*/  LOP3.LUT R11, R7, 0x3ffffffc, RZ, 0xc0, !PT ;  /* 0x3ffffffc070b7812 */ /* 0x000fe400078ec0ff */
[----:B------:R-:W-:-:S02]  /*0130*/  LEA.HI R7, R9, R9, RZ, 0x2 ;  /* 0x0000000909077211 */ /* 0x000fc400078f10ff */
[----:B------:R-:W-:Y:S02]  /*0140*/  LEA.HI R3, R3, R2, RZ, 0x6 ;  /* 0x0000000203037211 */ /* 0x000fe400078f30ff */
[----:B------:R-:W-:Y:S02]  /*0150*/  IADD3 R8, R6, -R11, RZ ;  /* 0x8000000b06087210 */ /* 0x000fe40007ffe0ff */
[----:B------:R-:W-:Y:S02]  /*0160*/  LOP3.LUT R6, R7, 0xffffffc, RZ, 0xc0, !PT ;  /* 0x0ffffffc07067812 */ /* 0x000fe400078ec0ff */
[----:B------:R-:W-:-:S03]  /*0170*/  SHF.R.S32.HI R3, RZ, 0x6, R3 ;  /* 0x00000006ff037819 */ /* 0x000fc60000011403 */
[----:B------:R-:W-:Y:S01]  /*0180*/  IMAD.IADD R6, R9, 0x1, -R6 ;  /* 0x0000000109067824 */ /* 0x000fe200078e0a06 */
[----:B------:R-:W-:-:S05]  /*0190*/  LEA R3, R8, R3, 0x2 ;  /* 0x0000000308037211 */ /* 0x000fca00078e10ff */
[----:B------:R-:W-:Y:S01]  /*01a0*/  IMAD R11, R6, 0x10, R3 ;  /* 0x00000010060b7824 */ /* 0x000fe200078e0203 */
[----:B------:R-:W-:Y:S01]  /*01b0*/  HFMA2.MMA R3, -RZ, RZ, 0, 0 ;  /* 0x00000000ff037435 */ /* 0x000fe200000001ff */
[----:B------:R-:W-:Y:S01]  /*01c0*/  IMAD.MOV.U32 R8, RZ, RZ, RZ ;  /* 0x000000ffff087224 */ /* 0x000fe200078e00ff */
[----:B------:R-:W1:Y:S01]  /*01d0*/  LDC.64 R6, c[0x0][0x228] ;  /* 0x00008a00ff067b82 */ /* 0x000e620000000a00 */
[----:B--2---:R-:W-:-:S07]  /*01e0*/  IMAD.WIDE R10, R11, 0x4, R4 ;  /* 0x000000040b0a7825 */ /* 0x004fce00078e0204 */
[----:B------:R2:W3:Y:S01]  /*01f0*/  @!P0 LDG.E.EL R3, desc[UR4][R10.64] ;  /* 0x000000040a038981 */ /* 0x0004e2000c2e1900 */
[----:B----4-:R-:W-:Y:S01]  /*0200*/  IMAD.WIDE R16, R9, 0x4, R16 ;  /* 0x0000000409107825 */ /* 0x010fe200078e0210 */
[----:B------:R-:W-:Y:S01]  /*0210*/  LOP3.LUT R15, R0, 0xfffffffc, RZ, 0xc0, !PT ;  /* 0xfffffffc000f7812 */ /* 0x000fe200078ec0ff */
[----:B------:R-:W4:Y:S01]  /*0220*/  LDC.64 R4, c[0x0][0x210] ;  /* 0x00008400ff047b82 */ /* 0x000f220000000a00 */
[----:B0----5:R3:W3:Y:S04]  /*0230*/  LDG.E R9, desc[UR4][R18.64] ;  /* 0x0000000412097981 */ /* 0x0216e8000c1e1900 */
[----:B------:R0:W3:Y:S01]  /*0240*/  @!P0 LDG.E.EL R8, desc[UR4][R16.64] ;  /* 0x0000000410088981 */ /* 0x0000e2000c2e1900 */
[----:B------:R-:W-:-:S05]  /*0250*/  IADD3 R15, R2, -R15, RZ ;  /* 0x8000000f020f7210 */ /* 0x000fca0007ffe0ff */
[----:B------:R-:W-:-:S04]  /*0260*/  IMAD.WIDE R12, R15, 0x4, R12 ;  /* 0x000000040f0c7825 */ /* 0x000fc800078e020c */
[----:B-1----:R-:W-:Y:S01]  /*0270*/  IMAD.WIDE R14, R15, 0x4, R6 ;  /* 0x000000040f0e7825 */ /* 0x002fe200078e0206 */
[----:B------:R-:W-:-:S06]  /*0280*/  CS2R R6, SRZ ;  /* 0x0000000000067805 */ /* 0x000fcc000001ff00 */
[----:B------:R-:W5:Y:S01]  /*0290*/  @!P0 LDG.E.EL R6, desc[UR4][R14.64] ;  /* 0x000000040e068981 */ /* 0x000f62000c2e1900 */
[----:B--2---:R-:W-:Y:S02]  /*02a0*/  IMAD.MOV.U32 R10, RZ, RZ, RZ ;  /* 0x000000ffff0a7224 */ /* 0x004fe400078e00ff */
[----:B----4-:R-:W-:Y:S01]  /*02b0*/  IMAD.WIDE R4, R2, 0x4, R4 ;  /* 0x0000000402047825 */ /* 0x010fe200078e0204 */
[----:B------:R1:W5:Y:S04]  /*02c0*/  @!P0 LDG.E.EL R7, desc[UR4][R12.64] ;  /* 0x000000040c078981 */ /* 0x000368000c2e1900 */
[----:B------:R2:W5:Y:S01]  /*02d0*/  @!P0 LDG.E R10, desc[UR4][R4.64] ;  /* 0x00000004040a8981 */ /* 0x000562000c1e1900 */
[----:B------:R-:W-:Y:S01]  /*02e0*/  BSSY B0, `(.L_x_0) ;  /* 0x0000029000007945 */ /* 0x000fe20003800000 */
[----:B---3--:R-:W-:-:S05]  /*02f0*/  FADD.FTZ R18, |R3|, -RZ ;  /* 0x800000ff03127221 */ /* 0x008fca0000010200 */
[----:B------:R-:W-:-:S13]  /*0300*/  FSETP.GE.AND P1, PT, R18, 0.60000002384185791016, PT ;  /* 0x3f19999a1200780b */ /* 0x000fda0003f26000 */
[----:B0-----:R-:W-:-:S06]  /*0310*/  @P1 FMUL R16, R18, 2.8853900432586669922 ;  /* 0x4038aa3b12101820 */ /* 0x001fcc0000400000 */
[----:B------:R-:W0:Y:S02]  /*0320*/  @P1 MUFU.EX2 R16, R16 ;  /* 0x0000001000101308 */ /* 0x000e240000000800 */
[----:B0-----:R-:W-:-:S06]  /*0330*/  @P1 FADD R17, R16, 1 ;  /* 0x3f80000010111421 */ /* 0x001fcc0000000000 */
[----:B------:R-:W2:Y:S01]  /*0340*/  @P1 MUFU.RCP R17, R17 ;  /* 0x0000001100111308 */ /* 0x000ea20000001000 */
[----:B-1----:R-:W-:Y:S02]  /*0350*/  @P1 IMAD.MOV.U32 R12, RZ, RZ, 0x3f800000 ;  /* 0x3f800000ff0c1424 */ /* 0x002fe400078e00ff */
[----:B------:R-:W-:Y:S01]  /*0360*/  FADD R8, R9, R8 ;  /* 0x0000000809087221 */ /* 0x000fe20000000000 */
[----:B------:R-:W-:Y:S01]  /*0370*/  @!P1 MOV R0, 0x3c80f082 ;  /* 0x3c80f08200009802 */ /* 0x000fe20000000f00 */
[----:B------:R-:W-:Y:S01]  /*0380*/  @!P1 FMUL R11, R3, R3 ;  /* 0x00000003030b9220 */ /* 0x000fe20000400000 */
[----:B------:R-:W-:-:S03]  /*0390*/  @P1 FSETP.GE.AND P2, PT, R18, 9.010913848876953125, PT ;  /* 0x41102cb41200180b */ /* 0x000fc60003f46000 */
[----:B------:R-:W-:Y:S01]  /*03a0*/  @!P1 FFMA.FTZ R0, R11, R0, -0.052303962409496307373 ;  /* 0xbd563cae0b009423 */ /* 0x000fe20000010000 */
[----:B--2---:R-:W-:Y:S01]  /*03b0*/  @P1 FFMA.FTZ R4, R17, -2, R12 ;  /* 0xc000000011041823 */ /* 0x004fe2000001000c */
[----:B------:R-:W-:-:S04]  /*03c0*/  FADD.FTZ R12, |R8|, -RZ ;  /* 0x800000ff080c7221 */ /* 0x000fc80000010200 */
[----:B------:R-:W-:Y:S02]  /*03d0*/  @P1 FSEL R4, R4, 1, !P2 ;  /* 0x3f80000004041808 */ /* 0x000fe40005000000 */
[----:B------:R-:W-:Y:S01]  /*03e0*/  FSETP.GE.AND P2, PT, R12, 0.60000002384185791016, PT ;  /* 0x3f19999a0c00780b */ /* 0x000fe20003f46000 */
[----:B------:R-:W-:-:S04]  /*03f0*/  @!P1 FFMA.FTZ R0, R11, R0, 0.1331529766321182251 ;  /* 0x3e0859410b009423 */ /* 0x000fc80000010000 */
[----:B------:R-:W-:Y:S01]  /*0400*/  @!P1 FFMA.FTZ R0, R11, R0, -0.33332768082618713379 ;  /* 0xbeaaa9ed0b009423 */ /* 0x000fe20000010000 */
[----:B------:R-:W-:-:S03]  /*0410*/  @P1 LOP3.LUT R5, R4, 0x80000000, R3, 0xf8, !PT ;  /* 0x8000000004051812 */ /* 0x000fc600078ef803 */
[----:B------:R-:W-:Y:S01]  /*0420*/  @!P1 FFMA.FTZ R0, R11, R0, RZ ;  /* 0x000000000b009223 */ /* 0x000fe200000100ff */
[----:B------:R-:W-:-:S03]  /*0430*/  SHF.R.S32.HI R9, RZ, 0x1f, R2 ;  /* 0x0000001fff097819 */ /* 0x000fc60000011402 */
[----:B------:R-:W-:Y:S01]  /*0440*/  @!P1 FFMA.FTZ R5, R0, R3, R3 ;  /* 0x0000000300059223 */ /* 0x000fe20000010003 */
[----:B------:R-:W-:Y:S06]  /*0450*/  @!P2 BRA `(.L_x_1) ;  /* 0x000000000028a947 */ /* 0x000fec0003800000 */
[C---:B------:R-:W-:Y:S01]  /*0460*/  FMUL R0, R12.reuse, 2.8853900432586669922 ;  /* 0x4038aa3b0c007820 */ /* 0x040fe20000400000 */
[----:B------:R-:W-:Y:S02]  /*0470*/  MOV R3, 0x3f800000 ;  /* 0x3f80000000037802 */ /* 0x000fe40000000f00 */
[----:B------:R-:W-:-:S03]  /*0480*/  FSETP.GE.AND P1, PT, R12, 9.010913848876953125, PT ;  /* 0x41102cb40c00780b */ /* 0x000fc60003f26000 */
[----:B------:R-:W0:Y:S02]  /*0490*/  MUFU.EX2 R0, R0 ;  /* 0x0000000000007308 */ /* 0x000e240000000800 */
[----:B0-----:R-:W-:-:S06]  /*04a0*/  FADD R4, R0, 1 ;  /* 0x3f80000000047421 */ /* 0x001fcc0000000000 */
[----:B------:R-:W0:Y:S02]  /*04b0*/  MUFU.RCP R4, R4 ;  /* 0x0000000400047308 */ /* 0x000e240000001000 */
[----:B0-----:R-:W-:-:S05]  /*04c0*/  FFMA.FTZ R3, R4, -2, R3 ;  /* 0xc000000004037823 */ /* 0x001fca0000010003 */
[----:B------:R-:W-:-:S04]  /*04d0*/  FSEL R3, R3, 1, !P1 ;  /* 0x3f80000003037808 */ /* 0x000fc80004800000 */
[----:B------:R-:W-:Y:S01]  /*04e0*/  LOP3.LUT R3, R3, 0x80000000, R8, 0xf8, !PT ;  /* 0x8000000003037812 */ /* 0x000fe200078ef808 */
[----:B------:R-:W-:Y:S06]  /*04f0*/  BRA `(.L_x_2) ;  /* 0x00000000001c7947 */ /* 0x000fec0003800000 */
.L_x_1:
[----:B------:R-:W-:Y:S02]  /*0500*/  IMAD.MOV.U32 R0, RZ, RZ, 0x3c80f082 ;  /* 0x3c80f082ff007424 */ /* 0x000fe400078e00ff */
[----:B------:R-:W-:-:S04]  /*0510*/  FMUL R3, R8, R8 ;  /* 0x0000000808037220 */ /* 0x000fc80000400000 */
[----:B------:R-:W-:-:S04]  /*0520*/  FFMA.FTZ R0, R3, R0, -0.052303962409496307373 ;  /* 0xbd563cae03007423 */ /* 0x000fc80000010000 */
[----:B------:R-:W-:-:S04]  /*0530*/  FFMA.FTZ R0, R3, R0, 0.1331529766321182251 ;  /* 0x3e08594103007423 */ /* 0x000fc80000010000 */
[----:B------:R-:W-:-:S04]  /*0540*/  FFMA.FTZ R0, R3, R0, -0.33332768082618713379 ;  /* 0xbeaaa9ed03007423 */ /* 0x000fc80000010000 */
[----:B------:R-:W-:-:S04]  /*0550*/  FFMA.FTZ R3, R3, R0, RZ ;  /* 0x0000000003037223 */ /* 0x000fc800000100ff */
[----:B------:R-:W-:-:S07]  /*0560*/  FFMA.FTZ R3, R8, R3, R8 ;  /* 0x0000000308037223 */ /* 0x000fce0000010008 */
.L_x_2:
[----:B------:R-:W-:Y:S05]  /*0570*/  BSYNC B0 ;  /* 0x0000000000007941 */ /* 0x000fea0003800000 */
.L_x_0:
[----:B------:R-:W-:Y:S01]  /*0580*/  ULDC.64 UR6, c[0x0][0x240] ;  /* 0x0000900000067ab9 */ /* 0x000fe20000000a00 */
[----:B-----5:R-:W-:Y:S01]  /*0590*/  FFMA R10, R5, R7, R10 ;  /* 0x00000007050a7223 */ /* 0x020fe2000000000a */
[----:B------:R-:W-:-:S03]  /*05a0*/  LEA R4, P1, R2, UR6, 0x2 ;  /* 0x0000000602047c11 */ /* 0x000fc6000f8210ff */
[----:B------:R-:W-:Y:S01]  /*05b0*/  FFMA R3, R3, R6, R10 ;  /* 0x0000000603037223 */ /* 0x000fe2000000000a */
[----:B------:R-:W-:Y:S01]  /*05c0*/  LEA.HI.X R5, R2, UR7, R9, 0x2, P1 ;  /* 0x0000000702057c11 */ /* 0x000fe200088f1409 */
[----:B------:R-:W-:Y:S08]  /*05d0*/  @P0 EXIT ;  /* 0x000000000000094d */ /* 0x000ff00003800000 */
[----:B------:R-:W-:Y:S01]  /*05e0*/  STG.E desc[UR4][R4.64], R3 ;  /* 0x0000000304007986 */ /* 0x000fe2000c101904 */
[----:B------:R-:W-:Y:S05]  /*05f0*/  EXIT ;  /* 0x000000000000794d */ /* 0x000fea0003800000 */
.L_x_3:
[----:B------:R-:W-:-:S00]  /*0600*/  BRA `(.L_x_3) ;  /* 0xfffffffc00fc7947 */ /* 0x000fc0000383ffff */
[----:B------:R-:W-:-:S00]  /*0610*/  NOP ;  /* 0x0000000000007918 */ /* 0x000fc00000000000 */
        /* <DEDUP_REMOVED lines=14> */
.L_x_4:


//--------------------- .nv.global.init           --------------------------
	.section	.nv.global.init,"aw",@progbits
.nv.global.init:
	.type		_$_str,@object
	.size		_$_str,(.L_0 - _$_str)
_$_str:
        /*0000*/ 	.byte	0x5f, 0x5f, 0x43, 0x55, 0x44, 0x41, 0x5f, 0x46, 0x54, 0x5a, 0x00
.L_0:


//--------------------- .nv.constant0.triton_poi_fused_add_mul_4 --------------------------
	.section	.nv.constant0.triton_poi_fused_add_mul_4,"a",@progbits
	.sectionflags	@""
	.align	4
.nv.constant0.triton_poi_fused_add_mul_4:
	.zero		588
